//
// Generated by NVIDIA NVVM Compiler
//
// Compiler Build ID: CL-36424714
// Cuda compilation tools, release 13.0, V13.0.88
// Based on NVVM 20.0.0
//

.version 9.0
.target sm_100
.address_size 64

	// .globl	_Z19matrixMatrixMultRowPfS_S_i

.visible .entry _Z19matrixMatrixMultRowPfS_S_i(
	.param .u64 .ptr .align 1 _Z19matrixMatrixMultRowPfS_S_i_param_0,
	.param .u64 .ptr .align 1 _Z19matrixMatrixMultRowPfS_S_i_param_1,
	.param .u64 .ptr .align 1 _Z19matrixMatrixMultRowPfS_S_i_param_2,
	.param .u32 _Z19matrixMatrixMultRowPfS_S_i_param_3
)
{
	.reg .pred 	%p<13>;
	.reg .b32 	%r<80>;
	.reg .b32 	%f<67>;
	.reg .b64 	%rd<48>;

	ld.param.u64 	%rd4, [_Z19matrixMatrixMultRowPfS_S_i_param_0];
	ld.param.u64 	%rd5, [_Z19matrixMatrixMultRowPfS_S_i_param_1];
	ld.param.u32 	%r44, [_Z19matrixMatrixMultRowPfS_S_i_param_3];
	cvta.to.global.u64 	%rd1, %rd5;
	cvta.to.global.u64 	%rd2, %rd4;
	mov.u32 	%r45, %ctaid.x;
	mov.u32 	%r46, %ntid.x;
	mov.u32 	%r47, %tid.x;
	mad.lo.s32 	%r1, %r45, %r46, %r47;
	setp.ge.s32 	%p1, %r1, %r44;
	setp.lt.s32 	%p2, %r44, 1;
	or.pred  	%p3, %p1, %p2;
	@%p3 bra 	$L__BB0_14;
	mul.lo.s32 	%r2, %r44, %r1;
	add.s32 	%r3, %r44, -1;
	and.b32  	%r4, %r44, 7;
	and.b32  	%r5, %r44, 2147483640;
	neg.s32 	%r6, %r5;
	shl.b32 	%r7, %r44, 3;
	mul.lo.s32 	%r8, %r44, 3;
	mul.lo.s32 	%r9, %r44, 7;
	mov.b32 	%r66, 0;
$L__BB0_2:
	setp.lt.u32 	%p4, %r3, 7;
	mov.f32 	%f66, 0f00000000;
	mov.b32 	%r78, 0;
	@%p4 bra 	$L__BB0_5;
	add.s32 	%r75, %r44, %r66;
	shl.b32 	%r50, %r44, 1;
	add.s32 	%r74, %r50, %r66;
	add.s32 	%r73, %r8, %r66;
	shl.b32 	%r51, %r44, 2;
	add.s32 	%r72, %r51, %r66;
	mad.lo.s32 	%r71, %r44, 5, %r66;
	mad.lo.s32 	%r70, %r44, 6, %r66;
	add.s32 	%r69, %r9, %r66;
	mov.f32 	%f66, 0f00000000;
	mov.u32 	%r67, %r2;
	mov.u32 	%r68, %r66;
	mov.u32 	%r76, %r6;
$L__BB0_4:
	.pragma "nounroll";
	mul.wide.s32 	%rd6, %r67, 4;
	add.s64 	%rd7, %rd2, %rd6;
	ld.global.f32 	%f16, [%rd7];
	mul.wide.u32 	%rd8, %r68, 4;
	add.s64 	%rd9, %rd1, %rd8;
	ld.global.f32 	%f17, [%rd9];
	fma.rn.f32 	%f18, %f16, %f17, %f66;
	ld.global.f32 	%f19, [%rd7+4];
	mul.wide.u32 	%rd10, %r75, 4;
	add.s64 	%rd11, %rd1, %rd10;
	ld.global.f32 	%f20, [%rd11];
	fma.rn.f32 	%f21, %f19, %f20, %f18;
	ld.global.f32 	%f22, [%rd7+8];
	mul.wide.u32 	%rd12, %r74, 4;
	add.s64 	%rd13, %rd1, %rd12;
	ld.global.f32 	%f23, [%rd13];
	fma.rn.f32 	%f24, %f22, %f23, %f21;
	ld.global.f32 	%f25, [%rd7+12];
	mul.wide.u32 	%rd14, %r73, 4;
	add.s64 	%rd15, %rd1, %rd14;
	ld.global.f32 	%f26, [%rd15];
	fma.rn.f32 	%f27, %f25, %f26, %f24;
	ld.global.f32 	%f28, [%rd7+16];
	mul.wide.u32 	%rd16, %r72, 4;
	add.s64 	%rd17, %rd1, %rd16;
	ld.global.f32 	%f29, [%rd17];
	fma.rn.f32 	%f30, %f28, %f29, %f27;
	ld.global.f32 	%f31, [%rd7+20];
	mul.wide.u32 	%rd18, %r71, 4;
	add.s64 	%rd19, %rd1, %rd18;
	ld.global.f32 	%f32, [%rd19];
	fma.rn.f32 	%f33, %f31, %f32, %f30;
	ld.global.f32 	%f34, [%rd7+24];
	mul.wide.u32 	%rd20, %r70, 4;
	add.s64 	%rd21, %rd1, %rd20;
	ld.global.f32 	%f35, [%rd21];
	fma.rn.f32 	%f36, %f34, %f35, %f33;
	ld.global.f32 	%f37, [%rd7+28];
	mul.wide.u32 	%rd22, %r69, 4;
	add.s64 	%rd23, %rd1, %rd22;
	ld.global.f32 	%f38, [%rd23];
	fma.rn.f32 	%f66, %f37, %f38, %f36;
	add.s32 	%r76, %r76, 8;
	add.s32 	%r75, %r75, %r7;
	add.s32 	%r74, %r74, %r7;
	add.s32 	%r73, %r73, %r7;
	add.s32 	%r72, %r72, %r7;
	add.s32 	%r71, %r71, %r7;
	add.s32 	%r70, %r70, %r7;
	add.s32 	%r69, %r69, %r7;
	add.s32 	%r68, %r68, %r7;
	add.s32 	%r67, %r67, 8;
	setp.ne.s32 	%p5, %r76, 0;
	mov.u32 	%r78, %r5;
	@%p5 bra 	$L__BB0_4;
$L__BB0_5:
	setp.eq.s32 	%p6, %r4, 0;
	@%p6 bra 	$L__BB0_13;
	add.s32 	%r52, %r4, -1;
	setp.lt.u32 	%p7, %r52, 3;
	@%p7 bra 	$L__BB0_8;
	add.s32 	%r53, %r78, %r2;
	mul.wide.s32 	%rd24, %r53, 4;
	add.s64 	%rd25, %rd2, %rd24;
	ld.global.f32 	%f40, [%rd25];
	mad.lo.s32 	%r54, %r78, %r44, %r66;
	mul.wide.u32 	%rd26, %r54, 4;
	add.s64 	%rd27, %rd1, %rd26;
	ld.global.f32 	%f41, [%rd27];
	fma.rn.f32 	%f42, %f40, %f41, %f66;
	ld.global.f32 	%f43, [%rd25+4];
	add.s32 	%r55, %r54, %r44;
	mul.wide.u32 	%rd28, %r55, 4;
	add.s64 	%rd29, %rd1, %rd28;
	ld.global.f32 	%f44, [%rd29];
	fma.rn.f32 	%f45, %f43, %f44, %f42;
	ld.global.f32 	%f46, [%rd25+8];
	add.s32 	%r56, %r55, %r44;
	mul.wide.u32 	%rd30, %r56, 4;
	add.s64 	%rd31, %rd1, %rd30;
	ld.global.f32 	%f47, [%rd31];
	fma.rn.f32 	%f48, %f46, %f47, %f45;
	ld.global.f32 	%f49, [%rd25+12];
	add.s32 	%r57, %r56, %r44;
	mul.wide.u32 	%rd32, %r57, 4;
	add.s64 	%rd33, %rd1, %rd32;
	ld.global.f32 	%f50, [%rd33];
	fma.rn.f32 	%f66, %f49, %f50, %f48;
	add.s32 	%r78, %r78, 4;
$L__BB0_8:
	and.b32  	%r58, %r44, 3;
	setp.eq.s32 	%p8, %r58, 0;
	@%p8 bra 	$L__BB0_13;
	setp.eq.s32 	%p9, %r58, 1;
	@%p9 bra 	$L__BB0_11;
	add.s32 	%r59, %r78, %r2;
	mul.wide.s32 	%rd34, %r59, 4;
	add.s64 	%rd35, %rd2, %rd34;
	ld.global.f32 	%f52, [%rd35];
	mad.lo.s32 	%r60, %r78, %r44, %r66;
	mul.wide.u32 	%rd36, %r60, 4;
	add.s64 	%rd37, %rd1, %rd36;
	ld.global.f32 	%f53, [%rd37];
	fma.rn.f32 	%f54, %f52, %f53, %f66;
	ld.global.f32 	%f55, [%rd35+4];
	add.s32 	%r61, %r60, %r44;
	mul.wide.u32 	%rd38, %r61, 4;
	add.s64 	%rd39, %rd1, %rd38;
	ld.global.f32 	%f56, [%rd39];
	fma.rn.f32 	%f66, %f55, %f56, %f54;
	add.s32 	%r78, %r78, 2;
$L__BB0_11:
	and.b32  	%r62, %r44, 1;
	setp.eq.b32 	%p10, %r62, 1;
	not.pred 	%p11, %p10;
	@%p11 bra 	$L__BB0_13;
	add.s32 	%r63, %r78, %r2;
	mul.wide.s32 	%rd40, %r63, 4;
	add.s64 	%rd41, %rd2, %rd40;
	ld.global.f32 	%f57, [%rd41];
	mad.lo.s32 	%r64, %r78, %r44, %r66;
	mul.wide.u32 	%rd42, %r64, 4;
	add.s64 	%rd43, %rd1, %rd42;
	ld.global.f32 	%f58, [%rd43];
	fma.rn.f32 	%f66, %f57, %f58, %f66;
$L__BB0_13:
	ld.param.u64 	%rd47, [_Z19matrixMatrixMultRowPfS_S_i_param_2];
	add.s32 	%r65, %r66, %r2;
	cvta.to.global.u64 	%rd44, %rd47;
	mul.wide.s32 	%rd45, %r65, 4;
	add.s64 	%rd46, %rd44, %rd45;
	st.global.f32 	[%rd46], %f66;
	add.s32 	%r66, %r66, 1;
	setp.ne.s32 	%p12, %r66, %r44;
	@%p12 bra 	$L__BB0_2;
$L__BB0_14:
	ret;

}


// ===== COMPILED SASS (sm_100) =====

	.target	sm_100

	.elftype	@"ET_EXEC"


//--------------------- .note.nv.tkinfo           --------------------------
	.section	.note.nv.tkinfo,"",@"SHT_NOTE"
	.sectionflags	@"SHF_NOTE_NV_TKINFO"
	.tkinfo
        /*0018*/ 	.word	0x00000002
        /*0030*/ 	.string	""
        /*0030*/ 	.string	"ptxas"
        /*0030*/ 	.string	"Cuda compilation tools, release 13.0, V13.0.88"
        /*0030*/ 	.string	"Build cuda_13.0.r13.0/compiler.36424714_0"
        /*0030*/ 	.string	"-arch sm_100 -m 64 "



//--------------------- .note.nv.cuinfo           --------------------------
	.section	.note.nv.cuinfo,"",@"SHT_NOTE"
	.sectionflags	@"SHF_NOTE_NV_CUINFO"
        /*0018*/ 	.short	0x0002
        /*001a*/ 	.short	0x0064
        /*001c*/ 	.short	0x0082
	.zero		2


//--------------------- .nv.info                  --------------------------
	.section	.nv.info,"",@"SHT_CUDA_INFO"
	.align	4


	//----- nvinfo : EIATTR_REGCOUNT
	.align		4
        /*0000*/ 	.byte	0x04, 0x2f
        /*0002*/ 	.short	(.L_1 - .L_0)
	.align		4
.L_0:
        /*0004*/ 	.word	index@(_Z19matrixMatrixMultRowPfS_S_i)
        /*0008*/ 	.word	0x00000020


	//----- nvinfo : EIATTR_FRAME_SIZE
	.align		4
.L_1:
        /*000c*/ 	.byte	0x04, 0x11
        /*000e*/ 	.short	(.L_3 - .L_2)
	.align		4
.L_2:
        /*0010*/ 	.word	index@(_Z19matrixMatrixMultRowPfS_S_i)
        /*0014*/ 	.word	0x00000000


	//----- nvinfo : EIATTR_MIN_STACK_SIZE
	.align		4
.L_3:
        /*0018*/ 	.byte	0x04, 0x12
        /*001a*/ 	.short	(.L_5 - .L_4)
	.align		4
.L_4:
        /*001c*/ 	.word	index@(_Z19matrixMatrixMultRowPfS_S_i)
        /*0020*/ 	.word	0x00000000
.L_5:


//--------------------- .nv.compat                --------------------------
	.section	.nv.compat,"",@"SHT_CUDA_COMPAT_INFO"
	.align	4
        /*0000*/ 	.byte	0x02, 0x09, 0x00, 0x00, 0x02, 0x02, 0x01, 0x00, 0x02, 0x05, 0x05, 0x00, 0x03, 0x07, 0x01, 0x01
        /*0010*/ 	.byte	0x02, 0x03, 0x00, 0x00, 0x02, 0x06, 0x01, 0x00, 0x04, 0x0b, 0x08, 0x00, 0x09, 0x00, 0x00, 0x00
        /*0020*/ 	.byte	0x00, 0x00, 0x00, 0x00


//--------------------- .nv.info._Z19matrixMatrixMultRowPfS_S_i --------------------------
	.section	.nv.info._Z19matrixMatrixMultRowPfS_S_i,"",@"SHT_CUDA_INFO"
	.sectionflags	@""
	.align	4


	//----- nvinfo : EIATTR_CUDA_API_VERSION
	.align		4
        /*0000*/ 	.byte	0x04, 0x37
        /*0002*/ 	.short	(.L_7 - .L_6)
.L_6:
        /*0004*/ 	.word	0x00000082


	//----- nvinfo : EIATTR_KPARAM_INFO
	.align		4
.L_7:
        /*0008*/ 	.byte	0x04, 0x17
        /*000a*/ 	.short	(.L_9 - .L_8)
.L_8:
        /*000c*/ 	.word	0x00000000
        /*0010*/ 	.short	0x0003
        /*0012*/ 	.short	0x0018
        /*0014*/ 	.byte	0x00, 0xf0, 0x11, 0x00


	//----- nvinfo : EIATTR_KPARAM_INFO
	.align		4
.L_9:
        /*0018*/ 	.byte	0x04, 0x17
        /*001a*/ 	.short	(.L_11 - .L_10)
.L_10:
        /*001c*/ 	.word	0x00000000
        /*0020*/ 	.short	0x0002
        /*0022*/ 	.short	0x0010
        /*0024*/ 	.byte	0x00, 0xf5, 0x21, 0x00


	//----- nvinfo : EIATTR_KPARAM_INFO
	.align		4
.L_11:
        /*0028*/ 	.byte	0x04, 0x17
        /*002a*/ 	.short	(.L_13 - .L_12)
.L_12:
        /*002c*/ 	.word	0x00000000
        /*0030*/ 	.short	0x0001
        /*0032*/ 	.short	0x0008
        /*0034*/ 	.byte	0x00, 0xf5, 0x21, 0x00


	//----- nvinfo : EIATTR_KPARAM_INFO
	.align		4
.L_13:
        /*0038*/ 	.byte	0x04, 0x17
        /*003a*/ 	.short	(.L_15 - .L_14)
.L_14:
        /*003c*/ 	.word	0x00000000
        /*0040*/ 	.short	0x0000
        /*0042*/ 	.short	0x0000
        /*0044*/ 	.byte	0x00, 0xf5, 0x21, 0x00


	//----- nvinfo : EIATTR_SPARSE_MMA_MASK
	.align		4
.L_15:
        /*0048*/ 	.byte	0x03, 0x50
        /*004a*/ 	.short	0x0000


	//----- nvinfo : EIATTR_MAXREG_COUNT
	.align		4
        /*004c*/ 	.byte	0x03, 0x1b
        /*004e*/ 	.short	0x00ff


	//----- nvinfo : EIATTR_MERCURY_ISA_VERSION
	.align		4
        /*0050*/ 	.byte	0x03, 0x5f
        /*0052*/ 	.short	0x0101


	//----- nvinfo : EIATTR_VRC_CTA_INIT_COUNT
	.align		4
        /*0054*/ 	.byte	0x02, 0x4a
	.zero		1
	.zero		1


	//----- nvinfo : EIATTR_EXIT_INSTR_OFFSETS
	.align		4
        /*0058*/ 	.byte	0x04, 0x1c
        /*005a*/ 	.short	(.L_17 - .L_16)


	//   ....[0]....
.L_16:
        /*005c*/ 	.word	0x00000080


	//   ....[1]....
        /*0060*/ 	.word	0x00000950


	//----- nvinfo : EIATTR_CBANK_PARAM_SIZE
	.align		4
.L_17:
        /*0064*/ 	.byte	0x03, 0x19
        /*0066*/ 	.short	0x001c


	//----- nvinfo : EIATTR_PARAM_CBANK
	.align		4
        /*0068*/ 	.byte	0x04, 0x0a
        /*006a*/ 	.short	(.L_19 - .L_18)
	.align		4
.L_18:
        /*006c*/ 	.word	index@(.nv.constant0._Z19matrixMatrixMultRowPfS_S_i)
        /*0070*/ 	.short	0x0380
        /*0072*/ 	.short	0x001c


	//----- nvinfo : EIATTR_SW_WAR
	.align		4
.L_19:
        /*0074*/ 	.byte	0x04, 0x36
        /*0076*/ 	.short	(.L_21 - .L_20)
.L_20:
        /*0078*/ 	.word	0x00000008
.L_21:


//--------------------- .nv.callgraph             --------------------------
	.section	.nv.callgraph,"",@"SHT_CUDA_CALLGRAPH"
	.align	4
	.sectionentsize	8
	.align		4
        /*0000*/ 	.word	0x00000000
	.align		4
        /*0004*/ 	.word	0xffffffff
	.align		4
        /*0008*/ 	.word	0x00000000
	.align		4
        /*000c*/ 	.word	0xfffffffe
	.align		4
        /*0010*/ 	.word	0x00000000
	.align		4
        /*0014*/ 	.word	0xfffffffd
	.align		4
        /*0018*/ 	.word	0x00000000
	.align		4
        /*001c*/ 	.word	0xfffffffc


//--------------------- .text._Z19matrixMatrixMultRowPfS_S_i --------------------------
	.section	.text._Z19matrixMatrixMultRowPfS_S_i,"ax",@progbits
	.align	128
        .global         _Z19matrixMatrixMultRowPfS_S_i
        .type           _Z19matrixMatrixMultRowPfS_S_i,@function
        .size           _Z19matrixMatrixMultRowPfS_S_i,(.L_x_6 - _Z19matrixMatrixMultRowPfS_S_i)
        .other          _Z19matrixMatrixMultRowPfS_S_i,@"STO_CUDA_ENTRY STV_DEFAULT"
_Z19matrixMatrixMultRowPfS_S_i:
.text._Z19matrixMatrixMultRowPfS_S_i:
[----:B------:R-:W-:Y:S01]  /*0000*/  LDC R1, c[0x0][0x37c] ;  /* 0x0000df00ff017b82 */ /* 0x000fe20000000800 */
[----:B------:R-:W0:Y:S07]  /*0010*/  S2R R3, SR_TID.X ;  /* 0x0000000000037919 */ /* 0x000e2e0000002100 */
[----:B------:R-:W0:Y:S08]  /*0020*/  S2UR UR4, SR_CTAID.X ;  /* 0x00000000000479c3 */ /* 0x000e300000002500 */
[----:B------:R-:W0:Y:S08]  /*0030*/  LDC R2, c[0x0][0x360] ;  /* 0x0000d800ff027b82 */ /* 0x000e300000000800 */
[----:B------:R-:W1:Y:S01]  /*0040*/  LDC R5, c[0x0][0x398] ;  /* 0x0000e600ff057b82 */ /* 0x000e620000000800 */
[----:B0-----:R-:W-:Y:S01]  /*0050*/  IMAD R2, R2, UR4, R3 ;  /* 0x0000000402027c24 */ /* 0x001fe2000f8e0203 */
[----:B-1----:R-:W-:-:S04]  /*0060*/  ISETP.GE.AND P0, PT, R5, 0x1, PT ;  /* 0x000000010500780c */ /* 0x002fc80003f06270 */
[----:B------:R-:W-:-:S13]  /*0070*/  ISETP.GE.OR P0, PT, R2, R5, !P0 ;  /* 0x000000050200720c */ /* 0x000fda0004706670 */
[----:B------:R-:W-:Y:S05]  /*0080*/  @P0 EXIT ;  /* 0x000000000000094d */ /* 0x000fea0003800000 */
[C---:B------:R-:W-:Y:S01]  /*0090*/  IADD3 R0, PT, PT, R5.reuse, -0x1, RZ ;  /* 0xffffffff05007810 */ /* 0x040fe20007ffe0ff */
[----:B------:R-:W-:Y:S01]  /*00a0*/  IMAD R2, R2, R5, RZ ;  /* 0x0000000502027224 */ /* 0x000fe200078e02ff */
[C---:B------:R-:W-:Y:S01]  /*00b0*/  LOP3.LUT R3, R5.reuse, 0x7, RZ, 0xc0, !PT ;  /* 0x0000000705037812 */ /* 0x040fe200078ec0ff */
[----:B------:R-:W0:Y:S01]  /*00c0*/  LDCU.64 UR4, c[0x0][0x358] ;  /* 0x00006b00ff0477ac */ /* 0x000e220008000a00 */
[----:B------:R-:W-:Y:S02]  /*00d0*/  ISETP.GE.U32.AND P0, PT, R0, 0x7, PT ;  /* 0x000000070000780c */ /* 0x000fe40003f06070 */
[----:B------:R-:W-:Y:S01]  /*00e0*/  LOP3.LUT R0, R5, 0x7ffffff8, RZ, 0xc0, !PT ;  /* 0x7ffffff805007812 */ /* 0x000fe200078ec0ff */
[----:B------:R-:W-:-:S03]  /*00f0*/  HFMA2 R5, -RZ, RZ, 0, 0 ;  /* 0x00000000ff057431 */ /* 0x000fc600000001ff */
[----:B------:R-:W-:-:S07]  /*0100*/  IADD3 R4, PT, PT, -R0, RZ, RZ ;  /* 0x000000ff00047210 */ /* 0x000fce0007ffe1ff */
.L_x_4:
[----:B-1----:R-:W-:Y:S02]  /*0110*/  MOV R16, RZ ;  /* 0x000000ff00107202 */ /* 0x002fe40000000f00 */
[----:B------:R-:W-:Y:S01]  /*0120*/  MOV R6, RZ ;  /* 0x000000ff00067202 */ /* 0x000fe20000000f00 */
[----:B------:R-:W-:Y:S06]  /*0130*/  @!P0 BRA `(.L_x_0) ;  /* 0x0000000000f08947 */ /* 0x000fec0003800000 */
[----:B------:R-:W1:Y:S01]  /*0140*/  LDC R8, c[0x0][0x398] ;  /* 0x0000e600ff087b82 */ /* 0x000e620000000800 */
[----:B------:R-:W-:Y:S02]  /*0150*/  MOV R16, RZ ;  /* 0x000000ff00107202 */ /* 0x000fe40000000f00 */
[----:B------:R-:W-:Y:S02]  /*0160*/  MOV R9, R2 ;  /* 0x0000000200097202 */ /* 0x000fe40000000f00 */
[-C--:B------:R-:W-:Y:S02]  /*0170*/  MOV R7, R5.reuse ;  /* 0x0000000500077202 */ /* 0x080fe40000000f00 */
[----:B------:R-:W-:Y:S02]  /*0180*/  MOV R10, R4 ;  /* 0x00000004000a7202 */ /* 0x000fe40000000f00 */
[----:B-1----:R-:W-:Y:S01]  /*0190*/  IADD3 R11, PT, PT, R5, R8, RZ ;  /* 0x00000008050b7210 */ /* 0x002fe20007ffe0ff */
[C-C-:B------:R-:W-:Y:S01]  /*01a0*/  IMAD R25, R8.reuse, 0x3, R5.reuse ;  /* 0x0000000308197824 */ /* 0x140fe200078e0205 */
[CC--:B------:R-:W-:Y:S01]  /*01b0*/  LEA R6, R8.reuse, R5.reuse, 0x1 ;  /* 0x0000000508067211 */ /* 0x0c0fe200078e08ff */
[C-C-:B------:R-:W-:Y:S01]  /*01c0*/  IMAD R29, R8.reuse, 0x5, R5.reuse ;  /* 0x00000005081d7824 */ /* 0x140fe200078e0205 */
[C---:B------:R-:W-:Y:S01]  /*01d0*/  LEA R27, R8.reuse, R5, 0x2 ;  /* 0x00000005081b7211 */ /* 0x040fe200078e10ff */
[----:B------:R-:W-:-:S02]  /*01e0*/  IMAD R24, R8, 0x6, R5 ;  /* 0x0000000608187824 */ /* 0x000fc400078e0205 */
[----:B------:R-:W-:-:S07]  /*01f0*/  IMAD R26, R8, 0x7, R5 ;  /* 0x00000007081a7824 */ /* 0x000fce00078e0205 */
.L_x_1:
[----:B------:R-:W1:Y:S08]  /*0200*/  LDC.64 R14, c[0x0][0x388] ;  /* 0x0000e200ff0e7b82 */ /* 0x000e700000000a00 */
[----:B------:R-:W2:Y:S01]  /*0210*/  LDC.64 R12, c[0x0][0x380] ;  /* 0x0000e000ff0c7b82 */ /* 0x000ea20000000a00 */
[----:B-1----:R-:W-:-:S06]  /*0220*/  IMAD.WIDE.U32 R18, R7, 0x4, R14 ;  /* 0x0000000407127825 */ /* 0x002fcc00078e000e */
[----:B0-----:R-:W3:Y:S01]  /*0230*/  LDG.E R18, desc[UR4][R18.64] ;  /* 0x0000000412127981 */ /* 0x001ee2000c1e1900 */
[----:B--2---:R-:W-:-:S05]  /*0240*/  IMAD.WIDE R12, R9, 0x4, R12 ;  /* 0x00000004090c7825 */ /* 0x004fca00078e020c */
[----:B------:R-:W3:Y:S01]  /*0250*/  LDG.E R17, desc[UR4][R12.64] ;  /* 0x000000040c117981 */ /* 0x000ee2000c1e1900 */
[----:B------:R-:W-:-:S03]  /*0260*/  IMAD.WIDE.U32 R22, R11, 0x4, R14 ;  /* 0x000000040b167825 */ /* 0x000fc600078e000e */
[----:B------:R-:W2:Y:S01]  /*0270*/  LDG.E R19, desc[UR4][R12.64+0x8] ;  /* 0x000008040c137981 */ /* 0x000ea2000c1e1900 */
[----:B------:R-:W-:-:S03]  /*0280*/  IMAD.WIDE.U32 R20, R6, 0x4, R14 ;  /* 0x0000000406147825 */ /* 0x000fc600078e000e */
[----:B------:R-:W4:Y:S04]  /*0290*/  LDG.E R22, desc[UR4][R22.64] ;  /* 0x0000000416167981 */ /* 0x000f28000c1e1900 */
[----:B------:R-:W2:Y:S04]  /*02a0*/  LDG.E R20, desc[UR4][R20.64] ;  /* 0x0000000414147981 */ /* 0x000ea8000c1e1900 */
[----:B------:R-:W5:Y:S01]  /*02b0*/  LDG.E R23, desc[UR4][R12.64+0x10] ;  /* 0x000010040c177981 */ /* 0x000f62000c1e1900 */
[----:B---3--:R-:W-:-:S03]  /*02c0*/  FFMA R17, R17, R18, R16 ;  /* 0x0000001211117223 */ /* 0x008fc60000000010 */
[----:B------:R-:W4:Y:S02]  /*02d0*/  LDG.E R16, desc[UR4][R12.64+0x4] ;  /* 0x000004040c107981 */ /* 0x000f24000c1e1900 */
[----:B----4-:R-:W-:Y:S01]  /*02e0*/  FFMA R28, R16, R22, R17 ;  /* 0x00000016101c7223 */ /* 0x010fe20000000011 */
[----:B------:R-:W-:-:S04]  /*02f0*/  IMAD.WIDE.U32 R16, R25, 0x4, R14 ;  /* 0x0000000419107825 */ /* 0x000fc800078e000e */
[----:B--2---:R-:W-:Y:S01]  /*0300*/  FFMA R28, R19, R20, R28 ;  /* 0x00000014131c7223 */ /* 0x004fe2000000001c */
[--C-:B------:R-:W-:Y:S01]  /*0310*/  IMAD.WIDE.U32 R18, R27, 0x4, R14.reuse ;  /* 0x000000041b127825 */ /* 0x100fe200078e000e */
[----:B------:R-:W2:Y:S05]  /*0320*/  LDG.E R16, desc[UR4][R16.64] ;  /* 0x0000000410107981 */ /* 0x000eaa000c1e1900 */
[----:B------:R-:W5:Y:S04]  /*0330*/  LDG.E R18, desc[UR4][R18.64] ;  /* 0x0000000412127981 */ /* 0x000f68000c1e1900 */
[----:B------:R-:W2:Y:S01]  /*0340*/  LDG.E R17, desc[UR4][R12.64+0xc] ;  /* 0x00000c040c117981 */ /* 0x000ea2000c1e1900 */
[----:B------:R-:W-:-:S03]  /*0350*/  IMAD.WIDE.U32 R20, R29, 0x4, R14 ;  /* 0x000000041d147825 */ /* 0x000fc600078e000e */
[----:B------:R-:W3:Y:S04]  /*0360*/  LDG.E R19, desc[UR4][R12.64+0x1c] ;  /* 0x00001c040c137981 */ /* 0x000ee8000c1e1900 */
[----:B------:R-:W4:Y:S01]  /*0370*/  LDG.E R20, desc[UR4][R20.64] ;  /* 0x0000000414147981 */ /* 0x000f22000c1e1900 */
[----:B--2---:R-:W-:-:S03]  /*0380*/  FFMA R28, R17, R16, R28 ;  /* 0x00000010111c7223 */ /* 0x004fc6000000001c */
[----:B------:R-:W4:Y:S01]  /*0390*/  LDG.E R17, desc[UR4][R12.64+0x14] ;  /* 0x000014040c117981 */ /* 0x000f22000c1e1900 */
[----:B-----5:R-:W-:Y:S01]  /*03a0*/  FFMA R28, R23, R18, R28 ;  /* 0x00000012171c7223 */ /* 0x020fe2000000001c */
[--C-:B------:R-:W-:Y:S02]  /*03b0*/  IMAD.WIDE.U32 R22, R24, 0x4, R14.reuse ;  /* 0x0000000418167825 */ /* 0x100fe400078e000e */
[----:B------:R-:W2:Y:S02]  /*03c0*/  LDG.E R16, desc[UR4][R12.64+0x18] ;  /* 0x000018040c107981 */ /* 0x000ea4000c1e1900 */
[----:B------:R-:W-:Y:S02]  /*03d0*/  IMAD.WIDE.U32 R14, R26, 0x4, R14 ;  /* 0x000000041a0e7825 */ /* 0x000fe400078e000e */
[----:B------:R-:W2:Y:S04]  /*03e0*/  LDG.E R22, desc[UR4][R22.64] ;  /* 0x0000000416167981 */ /* 0x000ea8000c1e1900 */
[----:B------:R-:W3:Y:S01]  /*03f0*/  LDG.E R14, desc[UR4][R14.64] ;  /* 0x000000040e0e7981 */ /* 0x000ee2000c1e1900 */
[----:B------:R-:W-:-:S04]  /*0400*/  IADD3 R10, PT, PT, R10, 0x8, RZ ;  /* 0x000000080a0a7810 */ /* 0x000fc80007ffe0ff */
[----:B------:R-:W-:Y:S01]  /*0410*/  ISETP.NE.AND P1, PT, R10, RZ, PT ;  /* 0x000000ff0a00720c */ /* 0x000fe20003f25270 */
[C---:B------:R-:W-:Y:S01]  /*0420*/  IMAD R27, R8.reuse, 0x8, R27 ;  /* 0x00000008081b7824 */ /* 0x040fe200078e021b */
[C---:B------:R-:W-:Y:S02]  /*0430*/  LEA R11, R8.reuse, R11, 0x3 ;  /* 0x0000000b080b7211 */ /* 0x040fe400078e18ff */
[C---:B------:R-:W-:Y:S02]  /*0440*/  LEA R6, R8.reuse, R6, 0x3 ;  /* 0x0000000608067211 */ /* 0x040fe400078e18ff */
[C---:B------:R-:W-:Y:S02]  /*0450*/  LEA R25, R8.reuse, R25, 0x3 ;  /* 0x0000001908197211 */ /* 0x040fe400078e18ff */
[C---:B------:R-:W-:Y:S02]  /*0460*/  LEA R29, R8.reuse, R29, 0x3 ;  /* 0x0000001d081d7211 */ /* 0x040fe400078e18ff */
[----:B------:R-:W-:-:S02]  /*0470*/  LEA R24, R8, R24, 0x3 ;  /* 0x0000001808187211 */ /* 0x000fc400078e18ff */
[C---:B------:R-:W-:Y:S02]  /*0480*/  LEA R26, R8.reuse, R26, 0x3 ;  /* 0x0000001a081a7211 */ /* 0x040fe400078e18ff */
[----:B------:R-:W-:Y:S02]  /*0490*/  LEA R7, R8, R7, 0x3 ;  /* 0x0000000708077211 */ /* 0x000fe400078e18ff */
[----:B------:R-:W-:Y:S01]  /*04a0*/  IADD3 R9, PT, PT, R9, 0x8, RZ ;  /* 0x0000000809097810 */ /* 0x000fe20007ffe0ff */
[----:B----4-:R-:W-:-:S04]  /*04b0*/  FFMA R17, R17, R20, R28 ;  /* 0x0000001411117223 */ /* 0x010fc8000000001c */
[----:B--2---:R-:W-:-:S04]  /*04c0*/  FFMA R16, R16, R22, R17 ;  /* 0x0000001610107223 */ /* 0x004fc80000000011 */
[----:B---3--:R-:W-:Y:S01]  /*04d0*/  FFMA R16, R19, R14, R16 ;  /* 0x0000000e13107223 */ /* 0x008fe20000000010 */
[----:B------:R-:W-:Y:S06]  /*04e0*/  @P1 BRA `(.L_x_1) ;  /* 0xfffffffc00441947 */ /* 0x000fec000383ffff */
[----:B------:R-:W-:-:S07]  /*04f0*/  MOV R6, R0 ;  /* 0x0000000000067202 */ /* 0x000fce0000000f00 */
.L_x_0:
[----:B------:R-:W-:-:S13]  /*0500*/  ISETP.NE.AND P1, PT, R3, RZ, PT ;  /* 0x000000ff0300720c */ /* 0x000fda0003f25270 */
[----:B------:R-:W-:Y:S05]  /*0510*/  @!P1 BRA `(.L_x_2) ;  /* 0x0000000000ec9947 */ /* 0x000fea0003800000 */
[----:B------:R-:W1:Y:S01]  /*0520*/  LDC R7, c[0x0][0x398] ;  /* 0x0000e600ff077b82 */ /* 0x000e620000000800 */
[----:B------:R-:W-:-:S04]  /*0530*/  IADD3 R8, PT, PT, R3, -0x1, RZ ;  /* 0xffffffff03087810 */ /* 0x000fc80007ffe0ff */
[----:B------:R-:W-:Y:S02]  /*0540*/  ISETP.GE.U32.AND P1, PT, R8, 0x3, PT ;  /* 0x000000030800780c */ /* 0x000fe40003f26070 */
[----:B-1----:R-:W-:-:S11]  /*0550*/  LOP3.LUT P2, R20, R7, 0x3, RZ, 0xc0, !PT ;  /* 0x0000000307147812 */ /* 0x002fd6000784c0ff */
[----:B------:R-:W-:Y:S05]  /*0560*/  @!P1 BRA `(.L_x_3) ;  /* 0x0000000000689947 */ /* 0x000fea0003800000 */
[----:B------:R-:W1:Y:S01]  /*0570*/  LDC R22, c[0x0][0x398] ;  /* 0x0000e600ff167b82 */ /* 0x000e620000000800 */
[----:B------:R-:W-:-:S07]  /*0580*/  IADD3 R13, PT, PT, R2, R6, RZ ;  /* 0x00000006020d7210 */ /* 0x000fce0007ffe0ff */
[----:B------:R-:W2:Y:S08]  /*0590*/  LDC.64 R10, c[0x0][0x388] ;  /* 0x0000e200ff0a7b82 */ /* 0x000eb00000000a00 */
[----:B------:R-:W3:Y:S01]  /*05a0*/  LDC.64 R8, c[0x0][0x380] ;  /* 0x0000e000ff087b82 */ /* 0x000ee20000000a00 */
[----:B-1----:R-:W-:-:S04]  /*05b0*/  IMAD R19, R6, R22, R5 ;  /* 0x0000001606137224 */ /* 0x002fc800078e0205 */
[C---:B------:R-:W-:Y:S02]  /*05c0*/  IMAD.IADD R15, R19.reuse, 0x1, R22 ;  /* 0x00000001130f7824 */ /* 0x040fe400078e0216 */
[----:B--2---:R-:W-:-:S03]  /*05d0*/  IMAD.WIDE.U32 R18, R19, 0x4, R10 ;  /* 0x0000000413127825 */ /* 0x004fc600078e000a */
[----:B------:R-:W-:-:S03]  /*05e0*/  IADD3 R21, PT, PT, R15, R22, RZ ;  /* 0x000000160f157210 */ /* 0x000fc60007ffe0ff */
[----:B0-----:R-:W2:Y:S01]  /*05f0*/  LDG.E R19, desc[UR4][R18.64] ;  /* 0x0000000412137981 */ /* 0x001ea2000c1e1900 */
[----:B---3--:R-:W-:-:S04]  /*0600*/  IMAD.WIDE R8, R13, 0x4, R8 ;  /* 0x000000040d087825 */ /* 0x008fc800078e0208 */
[--C-:B------:R-:W-:Y:S01]  /*0610*/  IMAD.WIDE.U32 R12, R15, 0x4, R10.reuse ;  /* 0x000000040f0c7825 */ /* 0x100fe200078e000a */
[----:B------:R-:W2:Y:S03]  /*0620*/  LDG.E R17, desc[UR4][R8.64] ;  /* 0x0000000408117981 */ /* 0x000ea6000c1e1900 */
[C-C-:B------:R-:W-:Y:S01]  /*0630*/  IMAD.WIDE.U32 R14, R21.reuse, 0x4, R10.reuse ;  /* 0x00000004150e7825 */ /* 0x140fe200078e000a */
[----:B------:R-:W-:Y:S01]  /*0640*/  IADD3 R21, PT, PT, R21, R22, RZ ;  /* 0x0000001615157210 */ /* 0x000fe20007ffe0ff */
[----:B------:R-:W3:Y:S04]  /*0650*/  LDG.E R12, desc[UR4][R12.64] ;  /* 0x000000040c0c7981 */ /* 0x000ee8000c1e1900 */
[----:B------:R-:W3:Y:S01]  /*0660*/  LDG.E R22, desc[UR4][R8.64+0x4] ;  /* 0x0000040408167981 */ /* 0x000ee2000c1e1900 */
[----:B------:R-:W-:-:S03]  /*0670*/  IMAD.WIDE.U32 R10, R21, 0x4, R10 ;  /* 0x00000004150a7825 */ /* 0x000fc600078e000a */
[----:B------:R-:W4:Y:S04]  /*0680*/  LDG.E R14, desc[UR4][R14.64] ;  /* 0x000000040e0e7981 */ /* 0x000f28000c1e1900 */
[----:B------:R-:W4:Y:S04]  /*0690*/  LDG.E R24, desc[UR4][R8.64+0x8] ;  /* 0x0000080408187981 */ /* 0x000f28000c1e1900 */
[----:B------:R-:W5:Y:S04]  /*06a0*/  LDG.E R26, desc[UR4][R8.64+0xc] ;  /* 0x00000c04081a7981 */ /* 0x000f68000c1e1900 */
[----:B------:R-:W5:Y:S01]  /*06b0*/  LDG.E R10, desc[UR4][R10.64] ;  /* 0x000000040a0a7981 */ /* 0x000f62000c1e1900 */
[----:B------:R-:W-:Y:S01]  /*06c0*/  IADD3 R6, PT, PT, R6, 0x4, RZ ;  /* 0x0000000406067810 */ /* 0x000fe20007ffe0ff */
[----:B--2---:R-:W-:-:S04]  /*06d0*/  FFMA R17, R17, R19, R16 ;  /* 0x0000001311117223 */ /* 0x004fc80000000010 */
[----:B---3--:R-:W-:-:S04]  /*06e0*/  FFMA R17, R22, R12, R17 ;  /* 0x0000000c16117223 */ /* 0x008fc80000000011 */
[----:B----4-:R-:W-:-:S04]  /*06f0*/  FFMA R17, R24, R14, R17 ;  /* 0x0000000e18117223 */ /* 0x010fc80000000011 */
[----:B-----5:R-:W-:-:S07]  /*0700*/  FFMA R16, R26, R10, R17 ;  /* 0x0000000a1a107223 */ /* 0x020fce0000000011 */
.L_x_3:
[----:B------:R-:W-:Y:S05]  /*0710*/  @!P2 BRA `(.L_x_2) ;  /* 0x00000000006ca947 */ /* 0x000fea0003800000 */
[----:B------:R-:W1:Y:S01]  /*0720*/  LDC.64 R18, c[0x0][0x388] ;  /* 0x0000e200ff127b82 */ /* 0x000e620000000a00 */
[----:B------:R-:W-:Y:S02]  /*0730*/  ISETP.NE.AND P1, PT, R20, 0x1, PT ;  /* 0x000000011400780c */ /* 0x000fe40003f25270 */
[----:B------:R-:W-:-:S04]  /*0740*/  LOP3.LUT R12, R7, 0x1, RZ, 0xc0, !PT ;  /* 0x00000001070c7812 */ /* 0x000fc800078ec0ff */
[----:B------:R-:W-:Y:S01]  /*0750*/  ISETP.NE.U32.AND P2, PT, R12, 0x1, PT ;  /* 0x000000010c00780c */ /* 0x000fe20003f45070 */
[----:B------:R-:W2:Y:S06]  /*0760*/  LDC.64 R14, c[0x0][0x380] ;  /* 0x0000e000ff0e7b82 */ /* 0x000eac0000000a00 */
[----:B------:R-:W-:Y:S01]  /*0770*/  @P1 IMAD R12, R6, R7, R5 ;  /* 0x00000007060c1224 */ /* 0x000fe200078e0205 */
[----:B------:R-:W-:Y:S01]  /*0780*/  @P1 IADD3 R17, PT, PT, R2, R6, RZ ;  /* 0x0000000602111210 */ /* 0x000fe20007ffe0ff */
[----:B------:R-:W3:Y:S01]  /*0790*/  LDC.64 R8, c[0x0][0x380] ;  /* 0x0000e000ff087b82 */ /* 0x000ee20000000a00 */
[----:B------:R-:W-:-:S02]  /*07a0*/  @P1 IADD3 R6, PT, PT, R6, 0x2, RZ ;  /* 0x0000000206061810 */ /* 0x000fc40007ffe0ff */
[----:B------:R-:W-:-:S03]  /*07b0*/  @P1 IADD3 R21, PT, PT, R12, R7, RZ ;  /* 0x000000070c151210 */ /* 0x000fc60007ffe0ff */
[----:B------:R-:W-:Y:S02]  /*07c0*/  @!P2 IMAD R7, R6, R7, R5 ;  /* 0x000000070607a224 */ /* 0x000fe400078e0205 */
[----:B------:R-:W4:Y:S01]  /*07d0*/  LDC.64 R10, c[0x0][0x388] ;  /* 0x0000e200ff0a7b82 */ /* 0x000f220000000a00 */
[----:B-1----:R-:W-:-:S04]  /*07e0*/  @P1 IMAD.WIDE.U32 R12, R12, 0x4, R18 ;  /* 0x000000040c0c1825 */ /* 0x002fc800078e0012 */
[----:B------:R-:W-:Y:S02]  /*07f0*/  @P1 IMAD.WIDE.U32 R18, R21, 0x4, R18 ;  /* 0x0000000415121825 */ /* 0x000fe400078e0012 */
[----:B0-----:R-:W5:Y:S02]  /*0800*/  @P1 LDG.E R12, desc[UR4][R12.64] ;  /* 0x000000040c0c1981 */ /* 0x001f64000c1e1900 */
[----:B--2---:R-:W-:Y:S01]  /*0810*/  @P1 IMAD.WIDE R14, R17, 0x4, R14 ;  /* 0x00000004110e1825 */ /* 0x004fe200078e020e */
[----:B------:R-:W-:Y:S01]  /*0820*/  @!P2 IADD3 R17, PT, PT, R2, R6, RZ ;  /* 0x000000060211a210 */ /* 0x000fe20007ffe0ff */
[----:B------:R-:W2:Y:S04]  /*0830*/  @P1 LDG.E R18, desc[UR4][R18.64] ;  /* 0x0000000412121981 */ /* 0x000ea8000c1e1900 */
[----:B------:R-:W5:Y:S01]  /*0840*/  @P1 LDG.E R21, desc[UR4][R14.64] ;  /* 0x000000040e151981 */ /* 0x000f62000c1e1900 */
[----:B---3--:R-:W-:-:S03]  /*0850*/  @!P2 IMAD.WIDE R8, R17, 0x4, R8 ;  /* 0x000000041108a825 */ /* 0x008fc600078e0208 */
[----:B------:R-:W2:Y:S04]  /*0860*/  @P1 LDG.E R6, desc[UR4][R14.64+0x4] ;  /* 0x000004040e061981 */ /* 0x000ea8000c1e1900 */
[----:B------:R-:W3:Y:S01]  /*0870*/  @!P2 LDG.E R9, desc[UR4][R8.64] ;  /* 0x000000040809a981 */ /* 0x000ee2000c1e1900 */
[----:B----4-:R-:W-:-:S06]  /*0880*/  @!P2 IMAD.WIDE.U32 R10, R7, 0x4, R10 ;  /* 0x00000004070aa825 */ /* 0x010fcc00078e000a */
[----:B------:R-:W3:Y:S01]  /*0890*/  @!P2 LDG.E R10, desc[UR4][R10.64] ;  /* 0x000000040a0aa981 */ /* 0x000ee2000c1e1900 */
[----:B-----5:R-:W-:-:S04]  /*08a0*/  @P1 FFMA R21, R21, R12, R16 ;  /* 0x0000000c15151223 */ /* 0x020fc80000000010 */
[----:B--2---:R-:W-:-:S04]  /*08b0*/  @P1 FFMA R16, R6, R18, R21 ;  /* 0x0000001206101223 */ /* 0x004fc80000000015 */
[----:B---3--:R-:W-:-:S07]  /*08c0*/  @!P2 FFMA R16, R9, R10, R16 ;  /* 0x0000000a0910a223 */ /* 0x008fce0000000010 */
.L_x_2:
[----:B------:R-:W1:Y:S01]  /*08d0*/  LDCU UR6, c[0x0][0x398] ;  /* 0x00007300ff0677ac */ /* 0x000e620008000800 */
[----:B------:R-:W2:Y:S01]  /*08e0*/  LDC.64 R6, c[0x0][0x390] ;  /* 0x0000e400ff067b82 */ /* 0x000ea20000000a00 */
[----:B------:R-:W-:Y:S02]  /*08f0*/  IADD3 R9, PT, PT, R2, R5, RZ ;  /* 0x0000000502097210 */ /* 0x000fe40007ffe0ff */
[----:B------:R-:W-:-:S04]  /*0900*/  IADD3 R5, PT, PT, R5, 0x1, RZ ;  /* 0x0000000105057810 */ /* 0x000fc80007ffe0ff */
[----:B-1----:R-:W-:Y:S01]  /*0910*/  ISETP.NE.AND P1, PT, R5, UR6, PT ;  /* 0x0000000605007c0c */ /* 0x002fe2000bf25270 */
[----:B--2---:R-:W-:-:S05]  /*0920*/  IMAD.WIDE R6, R9, 0x4, R6 ;  /* 0x0000000409067825 */ /* 0x004fca00078e0206 */
[----:B0-----:R1:W-:Y:S07]  /*0930*/  STG.E desc[UR4][R6.64], R16 ;  /* 0x0000001006007986 */ /* 0x0013ee000c101904 */
[----:B------:R-:W-:Y:S05]  /*0940*/  @P1 BRA `(.L_x_4) ;  /* 0xfffffff400f01947 */ /* 0x000fea000383ffff */
[----:B------:R-:W-:Y:S05]  /*0950*/  EXIT ;  /* 0x000000000000794d */ /* 0x000fea0003800000 */
.L_x_5:
[----:B------:R-:W-:-:S00]  /*0960*/  BRA `(.L_x_5) ;  /* 0xfffffffc00fc7947 */ /* 0x000fc0000383ffff */
[----:B------:R-:W-:-:S00]  /*0970*/  NOP ;  /* 0x0000000000007918 */ /* 0x000fc00000000000 */
        /* <DEDUP_REMOVED lines=8> */
.L_x_6:


//--------------------- .nv.shared.reserved.0     --------------------------
	.section	.nv.shared.reserved.0,"aw",@nobits
	.weak		__nv_reservedSMEM_offset_0_alias
	.size		__nv_reservedSMEM_offset_0_alias, 0, 64
	.other		__nv_reservedSMEM_offset_0_alias,@"STO_CUDA_RESERVED_SHARED STV_DEFAULT"
__nv_reservedSMEM_offset_0_alias:
	.zero		0
	.zero		64


//--------------------- .nv.constant0._Z19matrixMatrixMultRowPfS_S_i --------------------------
	.section	.nv.constant0._Z19matrixMatrixMultRowPfS_S_i,"a",@progbits
	.sectionflags	@""
	.align	4
.nv.constant0._Z19matrixMatrixMultRowPfS_S_i:
	.zero		924


//--------------------- SYMBOLS --------------------------

	.type		.nv.reservedSmem.offset0,@object
	.size		.nv.reservedSmem.offset0,0x4
